//
// Generated by NVIDIA NVVM Compiler
//
// Compiler Build ID: CL-36424714
// Cuda compilation tools, release 13.0, V13.0.88
// Based on NVVM 20.0.0
//

.version 9.0
.target sm_100
.address_size 64

	// .globl	_Z12colorConvertPhS_ii

.visible .entry _Z12colorConvertPhS_ii(
	.param .u64 .ptr .align 1 _Z12colorConvertPhS_ii_param_0,
	.param .u64 .ptr .align 1 _Z12colorConvertPhS_ii_param_1,
	.param .u32 _Z12colorConvertPhS_ii_param_2,
	.param .u32 _Z12colorConvertPhS_ii_param_3
)
{
	.reg .pred 	%p<4>;
	.reg .b16 	%rs<2>;
	.reg .b32 	%r<18>;
	.reg .b64 	%rd<9>;
	.reg .b64 	%fd<7>;

	ld.param.u64 	%rd1, [_Z12colorConvertPhS_ii_param_0];
	ld.param.u64 	%rd2, [_Z12colorConvertPhS_ii_param_1];
	ld.param.u32 	%r3, [_Z12colorConvertPhS_ii_param_2];
	ld.param.u32 	%r4, [_Z12colorConvertPhS_ii_param_3];
	mov.u32 	%r6, %tid.x;
	mov.u32 	%r7, %ntid.x;
	mov.u32 	%r8, %ctaid.x;
	mad.lo.s32 	%r1, %r7, %r8, %r6;
	mov.u32 	%r9, %tid.y;
	mov.u32 	%r10, %ntid.y;
	mov.u32 	%r11, %ctaid.y;
	mad.lo.s32 	%r12, %r10, %r11, %r9;
	setp.ge.s32 	%p1, %r1, %r3;
	setp.ge.s32 	%p2, %r12, %r4;
	or.pred  	%p3, %p1, %p2;
	@%p3 bra 	$L__BB0_2;
	cvta.to.global.u64 	%rd3, %rd2;
	cvta.to.global.u64 	%rd4, %rd1;
	mad.lo.s32 	%r13, %r3, %r12, %r1;
	mul.lo.s32 	%r14, %r13, 3;
	add.s32 	%r15, %r14, 1;
	add.s32 	%r16, %r14, 2;
	cvt.s64.s32 	%rd5, %r14;
	add.s64 	%rd6, %rd3, %rd5;
	ld.global.u8 	%rs1, [%rd6];
	cvt.rn.f64.u16 	%fd1, %rs1;
	mul.f64 	%fd2, %fd1, 0d3FCAE147AE147AE1;
	cvt.rn.f64.s32 	%fd3, %r15;
	fma.rn.f64 	%fd4, %fd3, 0d3FE6B851EB851EB8, %fd2;
	cvt.rn.f64.s32 	%fd5, %r16;
	fma.rn.f64 	%fd6, %fd5, 0d3FB1EB851EB851EC, %fd4;
	cvt.rzi.u32.f64 	%r17, %fd6;
	cvt.s64.s32 	%rd7, %r13;
	add.s64 	%rd8, %rd4, %rd7;
	st.global.u8 	[%rd8], %r17;
$L__BB0_2:
	ret;

}


// ===== COMPILED SASS (sm_100) =====

	.target	sm_100

	.elftype	@"ET_EXEC"


//--------------------- .note.nv.tkinfo           --------------------------
	.section	.note.nv.tkinfo,"",@"SHT_NOTE"
	.sectionflags	@"SHF_NOTE_NV_TKINFO"
	.tkinfo
        /*0018*/ 	.word	0x00000002
        /*0030*/ 	.string	""
        /*0030*/ 	.string	"ptxas"
        /*0030*/ 	.string	"Cuda compilation tools, release 13.0, V13.0.88"
        /*0030*/ 	.string	"Build cuda_13.0.r13.0/compiler.36424714_0"
        /*0030*/ 	.string	"-arch sm_100 -m 64 "



//--------------------- .note.nv.cuinfo           --------------------------
	.section	.note.nv.cuinfo,"",@"SHT_NOTE"
	.sectionflags	@"SHF_NOTE_NV_CUINFO"
        /*0018*/ 	.short	0x0002
        /*001a*/ 	.short	0x0064
        /*001c*/ 	.short	0x0082
	.zero		2


//--------------------- .nv.info                  --------------------------
	.section	.nv.info,"",@"SHT_CUDA_INFO"
	.align	4


	//----- nvinfo : EIATTR_REGCOUNT
	.align		4
        /*0000*/ 	.byte	0x04, 0x2f
        /*0002*/ 	.short	(.L_1 - .L_0)
	.align		4
.L_0:
        /*0004*/ 	.word	index@(_Z12colorConvertPhS_ii)
        /*0008*/ 	.word	0x0000000d


	//----- nvinfo : EIATTR_FRAME_SIZE
	.align		4
.L_1:
        /*000c*/ 	.byte	0x04, 0x11
        /*000e*/ 	.short	(.L_3 - .L_2)
	.align		4
.L_2:
        /*0010*/ 	.word	index@(_Z12colorConvertPhS_ii)
        /*0014*/ 	.word	0x00000000


	//----- nvinfo : EIATTR_MIN_STACK_SIZE
	.align		4
.L_3:
        /*0018*/ 	.byte	0x04, 0x12
        /*001a*/ 	.short	(.L_5 - .L_4)
	.align		4
.L_4:
        /*001c*/ 	.word	index@(_Z12colorConvertPhS_ii)
        /*0020*/ 	.word	0x00000000
.L_5:


//--------------------- .nv.compat                --------------------------
	.section	.nv.compat,"",@"SHT_CUDA_COMPAT_INFO"
	.align	4
        /*0000*/ 	.byte	0x02, 0x09, 0x00, 0x00, 0x02, 0x02, 0x01, 0x00, 0x02, 0x05, 0x05, 0x00, 0x03, 0x07, 0x01, 0x01
        /*0010*/ 	.byte	0x02, 0x03, 0x00, 0x00, 0x02, 0x06, 0x01, 0x00, 0x04, 0x0b, 0x08, 0x00, 0x01, 0x00, 0x00, 0x00
        /*0020*/ 	.byte	0x00, 0x00, 0x00, 0x00


//--------------------- .nv.info._Z12colorConvertPhS_ii --------------------------
	.section	.nv.info._Z12colorConvertPhS_ii,"",@"SHT_CUDA_INFO"
	.sectionflags	@""
	.align	4


	//----- nvinfo : EIATTR_CUDA_API_VERSION
	.align		4
        /*0000*/ 	.byte	0x04, 0x37
        /*0002*/ 	.short	(.L_7 - .L_6)
.L_6:
        /*0004*/ 	.word	0x00000082


	//----- nvinfo : EIATTR_KPARAM_INFO
	.align		4
.L_7:
        /*0008*/ 	.byte	0x04, 0x17
        /*000a*/ 	.short	(.L_9 - .L_8)
.L_8:
        /*000c*/ 	.word	0x00000000
        /*0010*/ 	.short	0x0003
        /*0012*/ 	.short	0x0014
        /*0014*/ 	.byte	0x00, 0xf0, 0x11, 0x00


	//----- nvinfo : EIATTR_KPARAM_INFO
	.align		4
.L_9:
        /*0018*/ 	.byte	0x04, 0x17
        /*001a*/ 	.short	(.L_11 - .L_10)
.L_10:
        /*001c*/ 	.word	0x00000000
        /*0020*/ 	.short	0x0002
        /*0022*/ 	.short	0x0010
        /*0024*/ 	.byte	0x00, 0xf0, 0x11, 0x00


	//----- nvinfo : EIATTR_KPARAM_INFO
	.align		4
.L_11:
        /*0028*/ 	.byte	0x04, 0x17
        /*002a*/ 	.short	(.L_13 - .L_12)
.L_12:
        /*002c*/ 	.word	0x00000000
        /*0030*/ 	.short	0x0001
        /*0032*/ 	.short	0x0008
        /*0034*/ 	.byte	0x00, 0xf5, 0x21, 0x00


	//----- nvinfo : EIATTR_KPARAM_INFO
	.align		4
.L_13:
        /*0038*/ 	.byte	0x04, 0x17
        /*003a*/ 	.short	(.L_15 - .L_14)
.L_14:
        /*003c*/ 	.word	0x00000000
        /*0040*/ 	.short	0x0000
        /*0042*/ 	.short	0x0000
        /*0044*/ 	.byte	0x00, 0xf5, 0x21, 0x00


	//----- nvinfo : EIATTR_SPARSE_MMA_MASK
	.align		4
.L_15:
        /*0048*/ 	.byte	0x03, 0x50
        /*004a*/ 	.short	0x0000


	//----- nvinfo : EIATTR_MAXREG_COUNT
	.align		4
        /*004c*/ 	.byte	0x03, 0x1b
        /*004e*/ 	.short	0x00ff


	//----- nvinfo : EIATTR_MERCURY_ISA_VERSION
	.align		4
        /*0050*/ 	.byte	0x03, 0x5f
        /*0052*/ 	.short	0x0101


	//----- nvinfo : EIATTR_VRC_CTA_INIT_COUNT
	.align		4
        /*0054*/ 	.byte	0x02, 0x4a
	.zero		1
	.zero		1


	//----- nvinfo : EIATTR_EXIT_INSTR_OFFSETS
	.align		4
        /*0058*/ 	.byte	0x04, 0x1c
        /*005a*/ 	.short	(.L_17 - .L_16)


	//   ....[0]....
.L_16:
        /*005c*/ 	.word	0x000000c0


	//   ....[1]....
        /*0060*/ 	.word	0x00000260


	//----- nvinfo : EIATTR_CBANK_PARAM_SIZE
	.align		4
.L_17:
        /*0064*/ 	.byte	0x03, 0x19
        /*0066*/ 	.short	0x0018


	//----- nvinfo : EIATTR_PARAM_CBANK
	.align		4
        /*0068*/ 	.byte	0x04, 0x0a
        /*006a*/ 	.short	(.L_19 - .L_18)
	.align		4
.L_18:
        /*006c*/ 	.word	index@(.nv.constant0._Z12colorConvertPhS_ii)
        /*0070*/ 	.short	0x0380
        /*0072*/ 	.short	0x0018


	//----- nvinfo : EIATTR_SW_WAR
	.align		4
.L_19:
        /*0074*/ 	.byte	0x04, 0x36
        /*0076*/ 	.short	(.L_21 - .L_20)
.L_20:
        /*0078*/ 	.word	0x00000008
.L_21:


//--------------------- .nv.callgraph             --------------------------
	.section	.nv.callgraph,"",@"SHT_CUDA_CALLGRAPH"
	.align	4
	.sectionentsize	8
	.align		4
        /*0000*/ 	.word	0x00000000
	.align		4
        /*0004*/ 	.word	0xffffffff
	.align		4
        /*0008*/ 	.word	0x00000000
	.align		4
        /*000c*/ 	.word	0xfffffffe
	.align		4
        /*0010*/ 	.word	0x00000000
	.align		4
        /*0014*/ 	.word	0xfffffffd
	.align		4
        /*0018*/ 	.word	0x00000000
	.align		4
        /*001c*/ 	.word	0xfffffffc


//--------------------- .text._Z12colorConvertPhS_ii --------------------------
	.section	.text._Z12colorConvertPhS_ii,"ax",@progbits
	.align	128
        .global         _Z12colorConvertPhS_ii
        .type           _Z12colorConvertPhS_ii,@function
        .size           _Z12colorConvertPhS_ii,(.L_x_1 - _Z12colorConvertPhS_ii)
        .other          _Z12colorConvertPhS_ii,@"STO_CUDA_ENTRY STV_DEFAULT"
_Z12colorConvertPhS_ii:
.text._Z12colorConvertPhS_ii:
[----:B------:R-:W-:Y:S01]  /*0000*/  LDC R1, c[0x0][0x37c] ;  /* 0x0000df00ff017b82 */ /* 0x000fe20000000800 */
[----:B------:R-:W0:Y:S01]  /*0010*/  S2R R3, SR_TID.Y ;  /* 0x0000000000037919 */ /* 0x000e220000002200 */
[----:B------:R-:W1:Y:S01]  /*0020*/  LDCU UR4, c[0x0][0x360] ;  /* 0x00006c00ff0477ac */ /* 0x000e620008000800 */
[----:B------:R-:W0:Y:S01]  /*0030*/  S2R R2, SR_CTAID.Y ;  /* 0x0000000000027919 */ /* 0x000e220000002600 */
[----:B------:R-:W0:Y:S01]  /*0040*/  LDCU UR5, c[0x0][0x364] ;  /* 0x00006c80ff0577ac */ /* 0x000e220008000800 */
[----:B------:R-:W1:Y:S01]  /*0050*/  S2R R0, SR_TID.X ;  /* 0x0000000000007919 */ /* 0x000e620000002100 */
[----:B------:R-:W2:Y:S01]  /*0060*/  LDCU.64 UR6, c[0x0][0x390] ;  /* 0x00007200ff0677ac */ /* 0x000ea20008000a00 */
[----:B------:R-:W1:Y:S01]  /*0070*/  S2R R5, SR_CTAID.X ;  /* 0x0000000000057919 */ /* 0x000e620000002500 */
[----:B0-----:R-:W-:-:S05]  /*0080*/  IMAD R3, R2, UR5, R3 ;  /* 0x0000000502037c24 */ /* 0x001fca000f8e0203 */
[----:B--2---:R-:W-:Y:S01]  /*0090*/  ISETP.GE.AND P0, PT, R3, UR7, PT ;  /* 0x0000000703007c0c */ /* 0x004fe2000bf06270 */
[----:B-1----:R-:W-:-:S05]  /*00a0*/  IMAD R0, R5, UR4, R0 ;  /* 0x0000000405007c24 */ /* 0x002fca000f8e0200 */
[----:B------:R-:W-:-:S13]  /*00b0*/  ISETP.GE.OR P0, PT, R0, UR6, P0 ;  /* 0x0000000600007c0c */ /* 0x000fda0008706670 */
[----:B------:R-:W-:Y:S05]  /*00c0*/  @P0 EXIT ;  /* 0x000000000000094d */ /* 0x000fea0003800000 */
[----:B------:R-:W0:Y:S01]  /*00d0*/  LDCU.128 UR12, c[0x0][0x380] ;  /* 0x00007000ff0c77ac */ /* 0x000e220008000c00 */
[----:B------:R-:W-:Y:S01]  /*00e0*/  IMAD R0, R3, UR6, R0 ;  /* 0x0000000603007c24 */ /* 0x000fe2000f8e0200 */
[----:B------:R-:W1:Y:S03]  /*00f0*/  LDCU.64 UR4, c[0x0][0x358] ;  /* 0x00006b00ff0477ac */ /* 0x000e660008000a00 */
[----:B------:R-:W-:-:S05]  /*0100*/  IMAD R6, R0, 0x3, RZ ;  /* 0x0000000300067824 */ /* 0x000fca00078e02ff */
[----:B0-----:R-:W-:-:S04]  /*0110*/  IADD3 R8, P0, PT, R6, UR14, RZ ;  /* 0x0000000e06087c10 */ /* 0x001fc8000ff1e0ff */
[----:B------:R-:W-:-:S05]  /*0120*/  LEA.HI.X.SX32 R9, R6, UR15, 0x1, P0 ;  /* 0x0000000f06097c11 */ /* 0x000fca00080f0eff */
[----:B-1----:R-:W2:Y:S01]  /*0130*/  LDG.E.U8 R8, desc[UR4][R8.64] ;  /* 0x0000000408087981 */ /* 0x002ea2000c1e1100 */
[C---:B------:R-:W-:Y:S01]  /*0140*/  VIADD R10, R6.reuse, 0x1 ;  /* 0x00000001060a7836 */ /* 0x040fe20000000000 */
[----:B------:R-:W-:Y:S01]  /*0150*/  UMOV UR8, 0xae147ae1 ;  /* 0xae147ae100087882 */ /* 0x000fe20000000000 */
[----:B------:R-:W-:Y:S01]  /*0160*/  VIADD R6, R6, 0x2 ;  /* 0x0000000206067836 */ /* 0x000fe20000000000 */
[----:B------:R-:W-:Y:S01]  /*0170*/  UMOV UR9, 0x3fcae147 ;  /* 0x3fcae14700097882 */ /* 0x000fe20000000000 */
[----:B------:R-:W-:Y:S08]  /*0180*/  I2F.F64 R4, R10 ;  /* 0x0000000a00047312 */ /* 0x000ff00000201c00 */
[----:B------:R-:W-:Y:S08]  /*0190*/  I2F.F64 R6, R6 ;  /* 0x0000000600067312 */ /* 0x000ff00000201c00 */
[----:B--2---:R-:W0:Y:S02]  /*01a0*/  I2F.F64.U16 R2, R8 ;  /* 0x0000000800027312 */ /* 0x004e240000101800 */
[----:B0-----:R-:W-:Y:S01]  /*01b0*/  DMUL R2, R2, UR8 ;  /* 0x0000000802027c28 */ /* 0x001fe20008000000 */
[----:B------:R-:W-:Y:S01]  /*01c0*/  UMOV UR8, 0xeb851eb8 ;  /* 0xeb851eb800087882 */ /* 0x000fe20000000000 */
[----:B------:R-:W-:-:S06]  /*01d0*/  UMOV UR9, 0x3fe6b851 ;  /* 0x3fe6b85100097882 */ /* 0x000fcc0000000000 */
[----:B------:R-:W-:Y:S01]  /*01e0*/  DFMA R2, R4, UR8, R2 ;  /* 0x0000000804027c2b */ /* 0x000fe20008000002 */
[----:B------:R-:W-:Y:S01]  /*01f0*/  UMOV UR8, 0x1eb851ec ;  /* 0x1eb851ec00087882 */ /* 0x000fe20000000000 */
[----:B------:R-:W-:Y:S01]  /*0200*/  UMOV UR9, 0x3fb1eb85 ;  /* 0x3fb1eb8500097882 */ /* 0x000fe20000000000 */
[----:B------:R-:W-:-:S04]  /*0210*/  IADD3 R4, P0, PT, R0, UR12, RZ ;  /* 0x0000000c00047c10 */ /* 0x000fc8000ff1e0ff */
[----:B------:R-:W-:Y:S01]  /*0220*/  LEA.HI.X.SX32 R5, R0, UR13, 0x1, P0 ;  /* 0x0000000d00057c11 */ /* 0x000fe200080f0eff */
[----:B------:R-:W-:-:S10]  /*0230*/  DFMA R2, R6, UR8, R2 ;  /* 0x0000000806027c2b */ /* 0x000fd40008000002 */
[----:B------:R-:W0:Y:S02]  /*0240*/  F2I.U32.F64.TRUNC R3, R2 ;  /* 0x0000000200037311 */ /* 0x000e24000030d000 */
[----:B0-----:R-:W-:Y:S01]  /*0250*/  STG.E.U8 desc[UR4][R4.64], R3 ;  /* 0x0000000304007986 */ /* 0x001fe2000c101104 */
[----:B------:R-:W-:Y:S05]  /*0260*/  EXIT ;  /* 0x000000000000794d */ /* 0x000fea0003800000 */
.L_x_0:
[----:B------:R-:W-:-:S00]  /*0270*/  BRA `(.L_x_0) ;  /* 0xfffffffc00fc7947 */ /* 0x000fc0000383ffff */
[----:B------:R-:W-:-:S00]  /*0280*/  NOP ;  /* 0x0000000000007918 */ /* 0x000fc00000000000 */
[----:B------:R-:W-:-:S00]  /*0290*/  NOP ;  /* 0x0000000000007918 */ /* 0x000fc00000000000 */
[----:B------:R-:W-:-:S00]  /*02a0*/  NOP ;  /* 0x0000000000007918 */ /* 0x000fc00000000000 */
[----:B------:R-:W-:-:S00]  /*02b0*/  NOP ;  /* 0x0000000000007918 */ /* 0x000fc00000000000 */
[----:B------:R-:W-:-:S00]  /*02c0*/  NOP ;  /* 0x0000000000007918 */ /* 0x000fc00000000000 */
[----:B------:R-:W-:-:S00]  /*02d0*/  NOP ;  /* 0x0000000000007918 */ /* 0x000fc00000000000 */
[----:B------:R-:W-:-:S00]  /*02e0*/  NOP ;  /* 0x0000000000007918 */ /* 0x000fc00000000000 */
[----:B------:R-:W-:-:S00]  /*02f0*/  NOP ;  /* 0x0000000000007918 */ /* 0x000fc00000000000 */
.L_x_1:


//--------------------- .nv.shared.reserved.0     --------------------------
	.section	.nv.shared.reserved.0,"aw",@nobits
	.weak		__nv_reservedSMEM_offset_0_alias
	.size		__nv_reservedSMEM_offset_0_alias, 0, 64
	.other		__nv_reservedSMEM_offset_0_alias,@"STO_CUDA_RESERVED_SHARED STV_DEFAULT"
__nv_reservedSMEM_offset_0_alias:
	.zero		0
	.zero		64


//--------------------- .nv.constant0._Z12colorConvertPhS_ii --------------------------
	.section	.nv.constant0._Z12colorConvertPhS_ii,"a",@progbits
	.sectionflags	@""
	.align	4
.nv.constant0._Z12colorConvertPhS_ii:
	.zero		920


//--------------------- SYMBOLS --------------------------

	.type		.nv.reservedSmem.offset0,@object
	.size		.nv.reservedSmem.offset0,0x4
